//
// Generated by NVIDIA NVVM Compiler
//
// Compiler Build ID: CL-36424714
// Cuda compilation tools, release 13.0, V13.0.88
// Based on NVVM 20.0.0
//

.version 9.0
.target sm_100
.address_size 64

	// .globl	_Z16printThreadIndexPiii
.extern .func  (.param .b32 func_retval0) vprintf
(
	.param .b64 vprintf_param_0,
	.param .b64 vprintf_param_1
)
;
.global .align 1 .b8 $str[79] = {116, 104, 114, 101, 97, 100, 95, 105, 100, 32, 40, 37, 100, 44, 37, 100, 41, 32, 98, 108, 111, 99, 107, 95, 105, 100, 32, 40, 37, 100, 44, 37, 100, 41, 32, 99, 111, 111, 114, 100, 105, 110, 97, 116, 101, 32, 40, 37, 100, 44, 37, 100, 41, 32, 103, 108, 111, 98, 97, 108, 32, 105, 110, 100, 101, 120, 32, 37, 100, 32, 105, 118, 97, 108, 32, 37, 100, 10};

.visible .entry _Z16printThreadIndexPiii(
	.param .u64 .ptr .align 1 _Z16printThreadIndexPiii_param_0,
	.param .u32 _Z16printThreadIndexPiii_param_1,
	.param .u32 _Z16printThreadIndexPiii_param_2
)
{
	.local .align 16 .b8 	__local_depot0[32];
	.reg .b64 	%SP;
	.reg .b64 	%SPL;
	.reg .b32 	%r<14>;
	.reg .b64 	%rd<9>;

	mov.u64 	%SPL, __local_depot0;
	cvta.local.u64 	%SP, %SPL;
	ld.param.u64 	%rd1, [_Z16printThreadIndexPiii_param_0];
	ld.param.u32 	%r1, [_Z16printThreadIndexPiii_param_1];
	cvta.to.global.u64 	%rd2, %rd1;
	add.u64 	%rd3, %SP, 0;
	add.u64 	%rd4, %SPL, 0;
	mov.u32 	%r2, %tid.x;
	mov.u32 	%r3, %ctaid.x;
	mov.u32 	%r4, %ntid.x;
	mad.lo.s32 	%r5, %r3, %r4, %r2;
	mov.u32 	%r6, %tid.y;
	mov.u32 	%r7, %ctaid.y;
	mov.u32 	%r8, %ntid.y;
	mad.lo.s32 	%r9, %r7, %r8, %r6;
	mad.lo.s32 	%r10, %r1, %r9, %r5;
	mul.wide.u32 	%rd5, %r10, 4;
	add.s64 	%rd6, %rd2, %rd5;
	ld.global.u32 	%r11, [%rd6];
	st.local.v4.u32 	[%rd4], {%r2, %r6, %r3, %r7};
	st.local.v4.u32 	[%rd4+16], {%r5, %r9, %r10, %r11};
	mov.u64 	%rd7, $str;
	cvta.global.u64 	%rd8, %rd7;
	{ // callseq 0, 0
	.param .b64 param0;
	st.param.b64 	[param0], %rd8;
	.param .b64 param1;
	st.param.b64 	[param1], %rd3;
	.param .b32 retval0;
	call.uni (retval0), 
	vprintf, 
	(
	param0, 
	param1
	);
	ld.param.b32 	%r12, [retval0];
	} // callseq 0
	ret;

}


// ===== COMPILED SASS (sm_100) =====

	.target	sm_100

	.elftype	@"ET_EXEC"


//--------------------- .note.nv.tkinfo           --------------------------
	.section	.note.nv.tkinfo,"",@"SHT_NOTE"
	.sectionflags	@"SHF_NOTE_NV_TKINFO"
	.tkinfo
        /*0018*/ 	.word	0x00000002
        /*0030*/ 	.string	""
        /*0030*/ 	.string	"ptxas"
        /*0030*/ 	.string	"Cuda compilation tools, release 13.0, V13.0.88"
        /*0030*/ 	.string	"Build cuda_13.0.r13.0/compiler.36424714_0"
        /*0030*/ 	.string	"-arch sm_100 -m 64 "



//--------------------- .note.nv.cuinfo           --------------------------
	.section	.note.nv.cuinfo,"",@"SHT_NOTE"
	.sectionflags	@"SHF_NOTE_NV_CUINFO"
        /*0018*/ 	.short	0x0002
        /*001a*/ 	.short	0x0064
        /*001c*/ 	.short	0x0082
	.zero		2


//--------------------- .nv.info                  --------------------------
	.section	.nv.info,"",@"SHT_CUDA_INFO"
	.align	4


	//----- nvinfo : EIATTR_REGCOUNT
	.align		4
        /*0000*/ 	.byte	0x04, 0x2f
        /*0002*/ 	.short	(.L_2 - .L_1)
	.align		4
.L_1:
        /*0004*/ 	.word	index@(_Z16printThreadIndexPiii)
        /*0008*/ 	.word	0x00000018


	//----- nvinfo : EIATTR_FRAME_SIZE
	.align		4
.L_2:
        /*000c*/ 	.byte	0x04, 0x11
        /*000e*/ 	.short	(.L_4 - .L_3)
	.align		4
.L_3:
        /*0010*/ 	.word	index@(_Z16printThreadIndexPiii)
        /*0014*/ 	.word	0x00000020


	//----- nvinfo : EIATTR_MIN_STACK_SIZE
	.align		4
.L_4:
        /*0018*/ 	.byte	0x04, 0x12
        /*001a*/ 	.short	(.L_6 - .L_5)
	.align		4
.L_5:
        /*001c*/ 	.word	index@(_Z16printThreadIndexPiii)
        /*0020*/ 	.word	0x00000020
.L_6:


//--------------------- .nv.compat                --------------------------
	.section	.nv.compat,"",@"SHT_CUDA_COMPAT_INFO"
	.align	4
        /*0000*/ 	.byte	0x02, 0x09, 0x00, 0x00, 0x02, 0x02, 0x01, 0x00, 0x02, 0x05, 0x05, 0x00, 0x03, 0x07, 0x01, 0x01
        /*0010*/ 	.byte	0x02, 0x03, 0x00, 0x00, 0x02, 0x06, 0x01, 0x00, 0x04, 0x0b, 0x08, 0x00, 0x09, 0x00, 0x00, 0x00
        /*0020*/ 	.byte	0x00, 0x00, 0x00, 0x00


//--------------------- .nv.info._Z16printThreadIndexPiii --------------------------
	.section	.nv.info._Z16printThreadIndexPiii,"",@"SHT_CUDA_INFO"
	.sectionflags	@""
	.align	4


	//----- nvinfo : EIATTR_CUDA_API_VERSION
	.align		4
        /*0000*/ 	.byte	0x04, 0x37
        /*0002*/ 	.short	(.L_8 - .L_7)
.L_7:
        /*0004*/ 	.word	0x00000082


	//----- nvinfo : EIATTR_KPARAM_INFO
	.align		4
.L_8:
        /*0008*/ 	.byte	0x04, 0x17
        /*000a*/ 	.short	(.L_10 - .L_9)
.L_9:
        /*000c*/ 	.word	0x00000000
        /*0010*/ 	.short	0x0002
        /*0012*/ 	.short	0x000c
        /*0014*/ 	.byte	0x00, 0xf0, 0x11, 0x00


	//----- nvinfo : EIATTR_KPARAM_INFO
	.align		4
.L_10:
        /*0018*/ 	.byte	0x04, 0x17
        /*001a*/ 	.short	(.L_12 - .L_11)
.L_11:
        /*001c*/ 	.word	0x00000000
        /*0020*/ 	.short	0x0001
        /*0022*/ 	.short	0x0008
        /*0024*/ 	.byte	0x00, 0xf0, 0x11, 0x00


	//----- nvinfo : EIATTR_KPARAM_INFO
	.align		4
.L_12:
        /*0028*/ 	.byte	0x04, 0x17
        /*002a*/ 	.short	(.L_14 - .L_13)
.L_13:
        /*002c*/ 	.word	0x00000000
        /*0030*/ 	.short	0x0000
        /*0032*/ 	.short	0x0000
        /*0034*/ 	.byte	0x00, 0xf5, 0x21, 0x00


	//----- nvinfo : EIATTR_SPARSE_MMA_MASK
	.align		4
.L_14:
        /*0038*/ 	.byte	0x03, 0x50
        /*003a*/ 	.short	0x0000


	//----- nvinfo : EIATTR_MAXREG_COUNT
	.align		4
        /*003c*/ 	.byte	0x03, 0x1b
        /*003e*/ 	.short	0x00ff


	//----- nvinfo : EIATTR_EXTERNS
	.align		4
        /*0040*/ 	.byte	0x04, 0x0f
        /*0042*/ 	.short	(.L_16 - .L_15)


	//   ....[0]....
	.align		4
.L_15:
        /*0044*/ 	.word	index@(vprintf)


	//----- nvinfo : EIATTR_MERCURY_ISA_VERSION
	.align		4
.L_16:
        /*0048*/ 	.byte	0x03, 0x5f
        /*004a*/ 	.short	0x0101


	//----- nvinfo : EIATTR_VRC_CTA_INIT_COUNT
	.align		4
        /*004c*/ 	.byte	0x02, 0x4a
	.zero		1
	.zero		1


	//----- nvinfo : EIATTR_SYSCALL_OFFSETS
	.align		4
        /*0050*/ 	.byte	0x04, 0x46
        /*0052*/ 	.short	(.L_18 - .L_17)


	//   ....[0]....
.L_17:
        /*0054*/ 	.word	0x000001c0


	//----- nvinfo : EIATTR_EXIT_INSTR_OFFSETS
	.align		4
.L_18:
        /*0058*/ 	.byte	0x04, 0x1c
        /*005a*/ 	.short	(.L_20 - .L_19)


	//   ....[0]....
.L_19:
        /*005c*/ 	.word	0x000001d0


	//----- nvinfo : EIATTR_CBANK_PARAM_SIZE
	.align		4
.L_20:
        /*0060*/ 	.byte	0x03, 0x19
        /*0062*/ 	.short	0x0010


	//----- nvinfo : EIATTR_PARAM_CBANK
	.align		4
        /*0064*/ 	.byte	0x04, 0x0a
        /*0066*/ 	.short	(.L_22 - .L_21)
	.align		4
.L_21:
        /*0068*/ 	.word	index@(.nv.constant0._Z16printThreadIndexPiii)
        /*006c*/ 	.short	0x0380
        /*006e*/ 	.short	0x0010


	//----- nvinfo : EIATTR_SW_WAR
	.align		4
.L_22:
        /*0070*/ 	.byte	0x04, 0x36
        /*0072*/ 	.short	(.L_24 - .L_23)
.L_23:
        /*0074*/ 	.word	0x00000008
.L_24:


//--------------------- .nv.callgraph             --------------------------
	.section	.nv.callgraph,"",@"SHT_CUDA_CALLGRAPH"
	.align	4
	.sectionentsize	8
	.align		4
        /*0000*/ 	.word	0x00000000
	.align		4
        /*0004*/ 	.word	0xffffffff
	.align		4
        /*0008*/ 	.word	index@(_Z16printThreadIndexPiii)
	.align		4
        /*000c*/ 	.word	index@(vprintf)
	.align		4
        /*0010*/ 	.word	0x00000000
	.align		4
        /*0014*/ 	.word	0xfffffffe
	.align		4
        /*0018*/ 	.word	0x00000000
	.align		4
        /*001c*/ 	.word	0xfffffffd
	.align		4
        /*0020*/ 	.word	0x00000000
	.align		4
        /*0024*/ 	.word	0xfffffffc


//--------------------- .nv.constant4             --------------------------
	.section	.nv.constant4,"a",@progbits
	.align	8
	.align		8
.nv.constant4:
        /*0000*/ 	.dword	vprintf
	.align		8
        /*0008*/ 	.dword	$str


//--------------------- .text._Z16printThreadIndexPiii --------------------------
	.section	.text._Z16printThreadIndexPiii,"ax",@progbits
	.align	128
        .global         _Z16printThreadIndexPiii
        .type           _Z16printThreadIndexPiii,@function
        .size           _Z16printThreadIndexPiii,(.L_x_2 - _Z16printThreadIndexPiii)
        .other          _Z16printThreadIndexPiii,@"STO_CUDA_ENTRY STV_DEFAULT"
_Z16printThreadIndexPiii:
.text._Z16printThreadIndexPiii:
[----:B------:R-:W0:Y:S01]  /*0000*/  LDC R1, c[0x0][0x37c] ;  /* 0x0000df00ff017b82 */ /* 0x000e220000000800 */
[----:B------:R-:W1:Y:S01]  /*0010*/  S2R R16, SR_TID.X ;  /* 0x0000000000107919 */ /* 0x000e620000002100 */
[----:B------:R-:W2:Y:S06]  /*0020*/  LDCU UR6, c[0x0][0x2fc] ;  /* 0x00005f80ff0677ac */ /* 0x000eac0008000800 */
[----:B------:R-:W3:Y:S01]  /*0030*/  LDC.64 R2, c[0x0][0x380] ;  /* 0x0000e000ff027b82 */ /* 0x000ee20000000a00 */
[----:B0-----:R-:W-:Y:S01]  /*0040*/  IADD3 R1, PT, PT, R1, -0x20, RZ ;  /* 0xffffffe001017810 */ /* 0x001fe20007ffe0ff */
[----:B------:R-:W1:Y:S01]  /*0050*/  S2R R18, SR_CTAID.X ;  /* 0x0000000000127919 */ /* 0x000e620000002500 */
[----:B------:R-:W1:Y:S01]  /*0060*/  LDCU UR7, c[0x0][0x360] ;  /* 0x00006c00ff0777ac */ /* 0x000e620008000800 */
[----:B------:R-:W0:Y:S01]  /*0070*/  S2R R17, SR_TID.Y ;  /* 0x0000000000117919 */ /* 0x000e220000002200 */
[----:B------:R-:W0:Y:S01]  /*0080*/  LDCU UR8, c[0x0][0x364] ;  /* 0x00006c80ff0877ac */ /* 0x000e220008000800 */
[----:B------:R-:W0:Y:S01]  /*0090*/  S2R R19, SR_CTAID.Y ;  /* 0x0000000000137919 */ /* 0x000e220000002600 */
[----:B------:R-:W4:Y:S01]  /*00a0*/  LDCU UR9, c[0x0][0x388] ;  /* 0x00007100ff0977ac */ /* 0x000f220008000800 */
[----:B------:R-:W5:Y:S01]  /*00b0*/  LDCU.64 UR4, c[0x0][0x358] ;  /* 0x00006b00ff0477ac */ /* 0x000f620008000a00 */
[----:B-1----:R-:W-:-:S02]  /*00c0*/  IMAD R8, R18, UR7, R16 ;  /* 0x0000000712087c24 */ /* 0x002fc4000f8e0210 */
[----:B0-----:R-:W-:-:S04]  /*00d0*/  IMAD R9, R19, UR8, R17 ;  /* 0x0000000813097c24 */ /* 0x001fc8000f8e0211 */
[----:B----4-:R-:W-:Y:S01]  /*00e0*/  IMAD R10, R9, UR9, R8 ;  /* 0x00000009090a7c24 */ /* 0x010fe2000f8e0208 */
[----:B------:R-:W-:Y:S01]  /*00f0*/  MOV R0, 0x0 ;  /* 0x0000000000007802 */ /* 0x000fe20000000f00 */
[----:B------:R0:W-:Y:S01]  /*0100*/  STL.128 [R1], R16 ;  /* 0x0000001001007387 */ /* 0x0001e20000100c00 */
[----:B------:R-:W1:Y:S01]  /*0110*/  LDCU.64 UR8, c[0x4][0x8] ;  /* 0x01000100ff0877ac */ /* 0x000e620008000a00 */
[----:B---3--:R-:W-:-:S05]  /*0120*/  IMAD.WIDE.U32 R2, R10, 0x4, R2 ;  /* 0x000000040a027825 */ /* 0x008fca00078e0002 */
[----:B-----5:R-:W3:Y:S01]  /*0130*/  LDG.E R11, desc[UR4][R2.64] ;  /* 0x00000004020b7981 */ /* 0x020ee2000c1e1900 */
[----:B------:R-:W4:Y:S01]  /*0140*/  LDCU UR4, c[0x0][0x2f8] ;  /* 0x00005f00ff0477ac */ /* 0x000f220008000800 */
[----:B------:R0:W0:Y:S01]  /*0150*/  LDC.64 R12, c[0x4][R0] ;  /* 0x01000000000c7b82 */ /* 0x0000220000000a00 */
[----:B-1----:R-:W-:Y:S02]  /*0160*/  MOV R4, UR8 ;  /* 0x0000000800047c02 */ /* 0x002fe40008000f00 */
[----:B------:R-:W-:Y:S02]  /*0170*/  MOV R5, UR9 ;  /* 0x0000000900057c02 */ /* 0x000fe40008000f00 */
[----:B----4-:R-:W-:-:S04]  /*0180*/  IADD3 R6, P0, PT, R1, UR4, RZ ;  /* 0x0000000401067c10 */ /* 0x010fc8000ff1e0ff */
[----:B--2---:R-:W-:Y:S01]  /*0190*/  IADD3.X R7, PT, PT, RZ, UR6, RZ, P0, !PT ;  /* 0x00000006ff077c10 */ /* 0x004fe200087fe4ff */
[----:B0--3--:R1:W-:Y:S08]  /*01a0*/  STL.128 [R1+0x10], R8 ;  /* 0x0000100801007387 */ /* 0x0093f00000100c00 */
[----:B------:R-:W-:-:S07]  /*01b0*/  LEPC R20, `(.L_x_0) ;  /* 0x000000001014794e */ /* 0x000fce0000000000 */
[----:B-1----:R-:W-:Y:S05]  /*01c0*/  CALL.ABS.NOINC R12 ;  /* 0x000000000c007343 */ /* 0x002fea0003c00000 */
.L_x_0:
[----:B------:R-:W-:Y:S05]  /*01d0*/  EXIT ;  /* 0x000000000000794d */ /* 0x000fea0003800000 */
.L_x_1:
[----:B------:R-:W-:-:S00]  /*01e0*/  BRA `(.L_x_1) ;  /* 0xfffffffc00fc7947 */ /* 0x000fc0000383ffff */
[----:B------:R-:W-:-:S00]  /*01f0*/  NOP ;  /* 0x0000000000007918 */ /* 0x000fc00000000000 */
        /* <DEDUP_REMOVED lines=8> */
.L_x_2:


//--------------------- .nv.global.init           --------------------------
	.section	.nv.global.init,"aw",@progbits
.nv.global.init:
	.type		$str,@object
	.size		$str,(.L_0 - $str)
$str:
        /*0000*/ 	.byte	0x74, 0x68, 0x72, 0x65, 0x61, 0x64, 0x5f, 0x69, 0x64, 0x20, 0x28, 0x25, 0x64, 0x2c, 0x25, 0x64
        /*0010*/ 	.byte	0x29, 0x20, 0x62, 0x6c, 0x6f, 0x63, 0x6b, 0x5f, 0x69, 0x64, 0x20, 0x28, 0x25, 0x64, 0x2c, 0x25
        /*0020*/ 	.byte	0x64, 0x29, 0x20, 0x63, 0x6f, 0x6f, 0x72, 0x64, 0x69, 0x6e, 0x61, 0x74, 0x65, 0x20, 0x28, 0x25
        /*0030*/ 	.byte	0x64, 0x2c, 0x25, 0x64, 0x29, 0x20, 0x67, 0x6c, 0x6f, 0x62, 0x61, 0x6c, 0x20, 0x69, 0x6e, 0x64
        /*0040*/ 	.byte	0x65, 0x78, 0x20, 0x25, 0x64, 0x20, 0x69, 0x76, 0x61, 0x6c, 0x20, 0x25, 0x64, 0x0a, 0x00
.L_0:


//--------------------- .nv.shared.reserved.0     --------------------------
	.section	.nv.shared.reserved.0,"aw",@nobits
	.weak		__nv_reservedSMEM_offset_0_alias
	.size		__nv_reservedSMEM_offset_0_alias, 0, 64
	.other		__nv_reservedSMEM_offset_0_alias,@"STO_CUDA_RESERVED_SHARED STV_DEFAULT"
__nv_reservedSMEM_offset_0_alias:
	.zero		0
	.zero		64


//--------------------- .nv.constant0._Z16printThreadIndexPiii --------------------------
	.section	.nv.constant0._Z16printThreadIndexPiii,"a",@progbits
	.sectionflags	@""
	.align	4
.nv.constant0._Z16printThreadIndexPiii:
	.zero		912


//--------------------- SYMBOLS --------------------------

	.type		.nv.reservedSmem.offset0,@object
	.size		.nv.reservedSmem.offset0,0x4
	.type		vprintf,@function
